	.headerflags	@"EF_CUDA_TEXMODE_UNIFIED EF_CUDA_64BIT_ADDRESS EF_CUDA_ACCELERATORS EF_CUDA_SM90 EF_CUDA_VIRTUAL_SM(EF_CUDA_SM90)"
	.elftype	@"ET_EXEC"


//--------------------- .nv.info                  --------------------------
	.section	.nv.info,"",@"SHT_CUDA_INFO"
	.align	4


	//----- nvinfo : EIATTR_REGCOUNT
	.align		4
        /*0000*/ 	.byte	0x04, 0x2f
        /*0002*/ 	.short	(.L_3 - .L_2)
	.align		4
.L_2:
        /*0004*/ 	.word	index@(triton_poi_fused_add_div_sqrt_15)
        /*0008*/ 	.word	0x00000020


	//----- nvinfo : EIATTR_MIN_STACK_SIZE
	.align		4
.L_3:
        /*000c*/ 	.byte	0x04, 0x12
        /*000e*/ 	.short	(.L_5 - .L_4)
	.align		4
.L_4:
        /*0010*/ 	.word	index@(triton_poi_fused_add_div_sqrt_15)
        /*0014*/ 	.word	0x00000000


	//----- nvinfo : EIATTR_FRAME_SIZE
	.align		4
.L_5:
        /*0018*/ 	.byte	0x04, 0x11
        /*001a*/ 	.short	(.L_7 - .L_6)
	.align		4
.L_6:
        /*001c*/ 	.word	index@(triton_poi_fused_add_div_sqrt_15)
        /*0020*/ 	.word	0x00000000


	//----- nvinfo : EIATTR_MIN_STACK_SIZE
	.align		4
.L_7:
        /*0024*/ 	.byte	0x04, 0x12
        /*0026*/ 	.short	(.L_9 - .L_8)
	.align		4
.L_8:
        /*0028*/ 	.word	index@(triton_poi_fused_add_div_sqrt_15)
        /*002c*/ 	.word	0x00000000
.L_9:


//--------------------- .nv.info.triton_poi_fused_add_div_sqrt_15 --------------------------
	.section	.nv.info.triton_poi_fused_add_div_sqrt_15,"",@"SHT_CUDA_INFO"
	.sectionflags	@""
	.align	4


	//----- nvinfo : EIATTR_CUDA_API_VERSION
	.align		4
        /*0000*/ 	.byte	0x04, 0x37
        /*0002*/ 	.short	(.L_11 - .L_10)
.L_10:
        /*0004*/ 	.word	0x0000007c


	//----- nvinfo : EIATTR_KPARAM_INFO
	.align		4
.L_11:
        /*0008*/ 	.byte	0x04, 0x17
        /*000a*/ 	.short	(.L_13 - .L_12)
.L_12:
        /*000c*/ 	.word	0x00000000
        /*0010*/ 	.short	0x0004
        /*0012*/ 	.short	0x001c
        /*0014*/ 	.byte	0x00, 0xf0, 0x11, 0x00


	//----- nvinfo : EIATTR_KPARAM_INFO
	.align		4
.L_13:
        /*0018*/ 	.byte	0x04, 0x17
        /*001a*/ 	.short	(.L_15 - .L_14)
.L_14:
        /*001c*/ 	.word	0x00000000
        /*0020*/ 	.short	0x0003
        /*0022*/ 	.short	0x0018
        /*0024*/ 	.byte	0x00, 0xf0, 0x11, 0x00


	//----- nvinfo : EIATTR_KPARAM_INFO
	.align		4
.L_15:
        /*0028*/ 	.byte	0x04, 0x17
        /*002a*/ 	.short	(.L_17 - .L_16)
.L_16:
        /*002c*/ 	.word	0x00000000
        /*0030*/ 	.short	0x0002
        /*0032*/ 	.short	0x0010
        /*0034*/ 	.byte	0x00, 0xf4, 0x21, 0x00


	//----- nvinfo : EIATTR_KPARAM_INFO
	.align		4
.L_17:
        /*0038*/ 	.byte	0x04, 0x17
        /*003a*/ 	.short	(.L_19 - .L_18)
.L_18:
        /*003c*/ 	.word	0x00000000
        /*0040*/ 	.short	0x0001
        /*0042*/ 	.short	0x0008
        /*0044*/ 	.byte	0x00, 0xf4, 0x21, 0x00


	//----- nvinfo : EIATTR_KPARAM_INFO
	.align		4
.L_19:
        /*0048*/ 	.byte	0x04, 0x17
        /*004a*/ 	.short	(.L_21 - .L_20)
.L_20:
        /*004c*/ 	.word	0x00000000
        /*0050*/ 	.short	0x0000
        /*0052*/ 	.short	0x0000
        /*0054*/ 	.byte	0x00, 0xf4, 0x21, 0x00


	//----- nvinfo : EIATTR_SPARSE_MMA_MASK
	.align		4
.L_21:
        /*0058*/ 	.byte	0x03, 0x50
        /*005a*/ 	.short	0x0000


	//----- nvinfo : EIATTR_MAXREG_COUNT
	.align		4
        /*005c*/ 	.byte	0x03, 0x1b
        /*005e*/ 	.short	0x00ff


	//----- nvinfo : EIATTR_EXIT_INSTR_OFFSETS
	.align		4
        /*0060*/ 	.byte	0x04, 0x1c
        /*0062*/ 	.short	(.L_23 - .L_22)


	//   ....[0]....
.L_22:
        /*0064*/ 	.word	0x00001190


	//   ....[1]....
        /*0068*/ 	.word	0x000011b0


	//----- nvinfo : EIATTR_REQNTID
	.align		4
.L_23:
        /*006c*/ 	.byte	0x04, 0x10
        /*006e*/ 	.short	(.L_25 - .L_24)
.L_24:
        /*0070*/ 	.word	0x00000100
        /*0074*/ 	.word	0x00000001
        /*0078*/ 	.word	0x00000001


	//----- nvinfo : EIATTR_CBANK_PARAM_SIZE
	.align		4
.L_25:
        /*007c*/ 	.byte	0x03, 0x19
        /*007e*/ 	.short	0x0020


	//----- nvinfo : EIATTR_PARAM_CBANK
	.align		4
        /*0080*/ 	.byte	0x04, 0x0a
        /*0082*/ 	.short	(.L_27 - .L_26)
	.align		4
.L_26:
        /*0084*/ 	.word	index@(.nv.constant0.triton_poi_fused_add_div_sqrt_15)
        /*0088*/ 	.short	0x0210
        /*008a*/ 	.short	0x0020


	//----- nvinfo : EIATTR_SW_WAR
	.align		4
.L_27:
        /*008c*/ 	.byte	0x04, 0x36
        /*008e*/ 	.short	(.L_29 - .L_28)
.L_28:
        /*0090*/ 	.word	0x00000008
.L_29:


//--------------------- .nv.callgraph             --------------------------
	.section	.nv.callgraph,"",@"SHT_CUDA_CALLGRAPH"
	.align	4
	.sectionentsize	8
	.align		4
        /*0000*/ 	.word	0x00000000
	.align		4
        /*0004*/ 	.word	0xffffffff
	.align		4
        /*0008*/ 	.word	0x00000000
	.align		4
        /*000c*/ 	.word	0xfffffffe
	.align		4
        /*0010*/ 	.word	0x00000000
	.align		4
        /*0014*/ 	.word	0xfffffffd
	.align		4
        /*0018*/ 	.word	0x00000000
	.align		4
        /*001c*/ 	.word	0xfffffffc


//--------------------- .nv.constant4             --------------------------
	.section	.nv.constant4,"a",@progbits
	.align	8
	.align		8
.nv.constant4:
        /*0000*/ 	.dword	_$_str
	.align		8
        /*0008*/ 	.dword	_$_str_$_2


//--------------------- .text.triton_poi_fused_add_div_sqrt_15 --------------------------
	.section	.text.triton_poi_fused_add_div_sqrt_15,"ax",@progbits
	.sectionflags	@"SHF_BARRIERS=1"
	.align	128
        .global         triton_poi_fused_add_div_sqrt_15
        .type           triton_poi_fused_add_div_sqrt_15,@function
        .size           triton_poi_fused_add_div_sqrt_15,(.L_x_1 - triton_poi_fused_add_div_sqrt_15)
        .other          triton_poi_fused_add_div_sqrt_15,@"STO_CUDA_ENTRY STV_DEFAULT"
triton_poi_fused_add_div_sqrt_15:
.text.triton_poi_fused_add_div_sqrt_15:
[----:B------:R-:W0:Y:S01]  /*0000*/  LDC R1, c[0x0][0x28] ;  /* 0x00000a00ff017b82 */ /* 0x000e220000000800 */
[----:B------:R-:W1:Y:S01]  /*0010*/  S2R R21, SR_CTAID.Y ;  /* 0x0000000000157919 */ /* 0x000e620000002600 */
[----:B------:R-:W2:Y:S01]  /*0020*/  S2R R2, SR_TID.X ;  /* 0x0000000000027919 */ /* 0x000ea20000002100 */
[----:B------:R-:W3:Y:S05]  /*0030*/  S2R R22, SR_CTAID.X ;  /* 0x0000000000167919 */ /* 0x000eea0000002500 */
[----:B------:R-:W4:Y:S01]  /*0040*/  S2UR UR5, SR_CgaCtaId ;  /* 0x00000000000579c3 */ /* 0x000f220000008800 */
[----:B------:R-:W-:-:S07]  /*0050*/  ULDC.64 UR6, c[0x0][0x208] ;  /* 0x0000820000067ab9 */ /* 0x000fce0000000a00 */
[----:B------:R-:W5:Y:S01]  /*0060*/  LDC.64 R28, c[0x0][0x210] ;  /* 0x00008400ff1c7b82 */ /* 0x000f620000000a00 */
[----:B-1----:R-:W-:Y:S02]  /*0070*/  IMAD.SHL.U32 R20, R21, 0x40, RZ ;  /* 0x0000004015147824 */ /* 0x002fe400078e00ff */
[----:B--2---:R-:W-:Y:S02]  /*0080*/  IMAD.SHL.U32 R0, R2, 0x4, RZ ;  /* 0x0000000402007824 */ /* 0x004fe400078e00ff */
[----:B---3--:R-:W-:-:S03]  /*0090*/  IMAD.SHL.U32 R22, R22, 0x40, RZ ;  /* 0x0000004016167824 */ /* 0x008fc600078e00ff */
[----:B------:R-:W-:-:S04]  /*00a0*/  LOP3.LUT R4, R20, 0x3c, R0, 0xf8, !PT ;  /* 0x0000003c14047812 */ /* 0x000fc800078ef800 */
[----:B------:R-:W-:Y:S02]  /*00b0*/  SHF.R.S32.HI R3, RZ, 0x1f, R4 ;  /* 0x0000001fff037819 */ /* 0x000fe40000011404 */
[----:B------:R-:W-:Y:S02]  /*00c0*/  ISETP.GE.AND P0, PT, R4, 0x100, PT ;  /* 0x000001000400780c */ /* 0x000fe40003f06270 */
[----:B------:R-:W-:Y:S02]  /*00d0*/  LEA.HI R5, R3, R4, RZ, 0x6 ;  /* 0x0000000403057211 */ /* 0x000fe400078f30ff */
[----:B------:R-:W-:Y:S02]  /*00e0*/  SHF.R.U32.HI R3, RZ, 0x4, R2 ;  /* 0x00000004ff037819 */ /* 0x000fe40000011602 */
[----:B------:R-:W-:Y:S02]  /*00f0*/  SHF.L.U32 R6, R5, 0xc, RZ ;  /* 0x0000000c05067819 */ /* 0x000fe400000006ff */
[----:B------:R-:W-:-:S02]  /*0100*/  SGXT.U32 R3, R3, 0x4 ;  /* 0x000000040303781a */ /* 0x000fc40000000000 */
[----:B------:R-:W-:Y:S02]  /*0110*/  LOP3.LUT R7, R5, 0xffffffc0, RZ, 0xc0, !PT ;  /* 0xffffffc005077812 */ /* 0x000fe400078ec0ff */
[----:B------:R-:W-:Y:S02]  /*0120*/  LOP3.LUT R6, R6, 0xfffc0000, RZ, 0xc0, !PT ;  /* 0xfffc000006067812 */ /* 0x000fe400078ec0ff */
[----:B------:R-:W-:Y:S02]  /*0130*/  LOP3.LUT R5, R22, R3, RZ, 0xfc, !PT ;  /* 0x0000000316057212 */ /* 0x000fe400078efcff */
[----:B------:R-:W-:Y:S01]  /*0140*/  IADD3 R8, R6, R4, -R7 ;  /* 0x0000000406087210 */ /* 0x000fe20007ffe807 */
[----:B------:R-:W-:Y:S01]  /*0150*/  UMOV UR4, 0x400 ;  /* 0x0000040000047882 */ /* 0x000fe20000000000 */
[----:B------:R-:W-:Y:S01]  /*0160*/  SHF.L.U32 R9, R2, 0x8, RZ ;  /* 0x0000000802097819 */ /* 0x000fe200000006ff */
[----:B----4-:R-:W-:Y:S01]  /*0170*/  UPRMT UR4, UR5, 0x654, UR4 ;  /* 0x0000065405047896 */ /* 0x010fe20008000004 */
[----:B------:R-:W-:Y:S01]  /*0180*/  CS2R R6, SRZ ;  /* 0x0000000000067805 */ /* 0x000fe2000001ff00 */
[----:B------:R-:W-:Y:S01]  /*0190*/  IMAD R11, R5, 0x40, R8 ;  /* 0x00000040050b7824 */ /* 0x000fe200078e0208 */
[----:B------:R-:W-:-:S02]  /*01a0*/  LOP3.LUT R12, R9, 0xf00, RZ, 0xc0, !PT ;  /* 0x00000f00090c7812 */ /* 0x000fc400078ec0ff */
[----:B------:R-:W-:Y:S01]  /*01b0*/  CS2R R4, SRZ ;  /* 0x0000000000047805 */ /* 0x000fe2000001ff00 */
[----:B-----5:R-:W-:Y:S01]  /*01c0*/  IMAD.WIDE R10, R11, 0x4, R28 ;  /* 0x000000040b0a7825 */ /* 0x020fe200078e021c */
[C---:B------:R-:W-:Y:S02]  /*01d0*/  LOP3.LUT R14, R12.reuse, 0x40, RZ, 0xfc, !PT ;  /* 0x000000400c0e7812 */ /* 0x040fe400078efcff */
[C---:B------:R-:W-:Y:S02]  /*01e0*/  LOP3.LUT R24, R12.reuse, R3, RZ, 0xfc, !PT ;  /* 0x000000030c187212 */ /* 0x040fe400078efcff */
[C---:B------:R-:W-:Y:S01]  /*01f0*/  LEA.HI R27, R12.reuse, UR4, RZ, 0x1c ;  /* 0x000000040c1b7c11 */ /* 0x040fe2000f8fe0ff */
[----:B------:R1:W2:Y:S01]  /*0200*/  @!P0 LDG.E.EL.128 R4, desc[UR6][R10.64] ;  /* 0x000000060a048981 */ /* 0x0002a2000c2e1d00 */
[C---:B------:R-:W-:Y:S02]  /*0210*/  LOP3.LUT R16, R12.reuse, 0x80, RZ, 0xfc, !PT ;  /* 0x000000800c107812 */ /* 0x040fe400078efcff */
[----:B------:R-:W-:Y:S01]  /*0220*/  LOP3.LUT R12, R12, 0xc0, RZ, 0xfc, !PT ;  /* 0x000000c00c0c7812 */ /* 0x000fe200078efcff */
[----:B------:R-:W-:Y:S01]  /*0230*/  IMAD R27, R24, 0x4, R27 ;  /* 0x00000004181b7824 */ /* 0x000fe200078e021b */
[----:B------:R-:W-:-:S02]  /*0240*/  LEA.HI R15, R14, UR4, RZ, 0x1c ;  /* 0x000000040e0f7c11 */ /* 0x000fc4000f8fe0ff */
[----:B------:R-:W-:Y:S02]  /*0250*/  LEA.HI R23, R16, UR4, RZ, 0x1c ;  /* 0x0000000410177c11 */ /* 0x000fe4000f8fe0ff */
[----:B------:R-:W-:Y:S01]  /*0260*/  LEA.HI R17, R12, UR4, RZ, 0x1c ;  /* 0x000000040c117c11 */ /* 0x000fe2000f8fe0ff */
[C---:B------:R-:W-:Y:S01]  /*0270*/  IMAD R26, R24.reuse, 0x4, R15 ;  /* 0x00000004181a7824 */ /* 0x040fe200078e020f */
[----:B-1----:R-:W-:Y:S02]  /*0280*/  LOP3.LUT R11, R22, 0x10, R3, 0xfe, !PT ;  /* 0x00000010160b7812 */ /* 0x002fe400078efe03 */
[----:B------:R-:W-:Y:S02]  /*0290*/  LOP3.LUT R9, R22, 0x30, R3, 0xfe, !PT ;  /* 0x0000003016097812 */ /* 0x000fe400078efe03 */
[----:B------:R-:W-:Y:S01]  /*02a0*/  LOP3.LUT R13, R22, 0x20, R3, 0xfe, !PT ;  /* 0x00000020160d7812 */ /* 0x000fe200078efe03 */
[--C-:B------:R-:W-:Y:S01]  /*02b0*/  IMAD R15, R11, 0x40, R8.reuse ;  /* 0x000000400b0f7824 */ /* 0x100fe200078e0208 */
[C---:B------:R-:W-:Y:S01]  /*02c0*/  LEA R23, R24.reuse, R23, 0x2 ;  /* 0x0000001718177211 */ /* 0x040fe200078e10ff */
[----:B------:R-:W-:Y:S01]  /*02d0*/  IMAD R24, R24, 0x4, R17 ;  /* 0x0000000418187824 */ /* 0x000fe200078e0211 */
[----:B------:R-:W-:Y:S01]  /*02e0*/  LEA R17, R13, R8, 0x6 ;  /* 0x000000080d117211 */ /* 0x000fe200078e30ff */
[----:B------:R-:W-:Y:S01]  /*02f0*/  IMAD R19, R9, 0x40, R8 ;  /* 0x0000004009137824 */ /* 0x000fe200078e0208 */
[----:B------:R-:W-:-:S02]  /*0300*/  CS2R R8, SRZ ;  /* 0x0000000000087805 */ /* 0x000fc4000001ff00 */
[----:B------:R-:W-:Y:S01]  /*0310*/  CS2R R10, SRZ ;  /* 0x00000000000a7805 */ /* 0x000fe2000001ff00 */
[----:B------:R-:W-:Y:S01]  /*0320*/  IMAD.WIDE R12, R15, 0x4, R28 ;  /* 0x000000040f0c7825 */ /* 0x000fe200078e021c */
[----:B------:R-:W-:-:S03]  /*0330*/  CS2R R14, SRZ ;  /* 0x00000000000e7805 */ /* 0x000fc6000001ff00 */
[--C-:B------:R-:W-:Y:S01]  /*0340*/  IMAD.WIDE R16, R17, 0x4, R28.reuse ;  /* 0x0000000411107825 */ /* 0x100fe200078e021c */
[----:B------:R1:W3:Y:S03]  /*0350*/  @!P0 LDG.E.EL.128 R8, desc[UR6][R12.64] ;  /* 0x000000060c088981 */ /* 0x0002e6000c2e1d00 */
[----:B------:R-:W-:Y:S01]  /*0360*/  IMAD.WIDE R28, R19, 0x4, R28 ;  /* 0x00000004131c7825 */ /* 0x000fe200078e021c */
[----:B-1----:R-:W-:Y:S02]  /*0370*/  CS2R R12, SRZ ;  /* 0x00000000000c7805 */ /* 0x002fe4000001ff00 */
[----:B------:R-:W-:-:S04]  /*0380*/  CS2R R18, SRZ ;  /* 0x0000000000127805 */ /* 0x000fc8000001ff00 */
[----:B------:R1:W4:Y:S02]  /*0390*/  @!P0 LDG.E.EL.128 R12, desc[UR6][R16.64] ;  /* 0x00000006100c8981 */ /* 0x000324000c2e1d00 */
[----:B-1----:R-:W-:-:S06]  /*03a0*/  CS2R R16, SRZ ;  /* 0x0000000000107805 */ /* 0x002fcc000001ff00 */
[----:B------:R1:W5:Y:S01]  /*03b0*/  @!P0 LDG.E.EL.128 R16, desc[UR6][R28.64] ;  /* 0x000000061c108981 */ /* 0x000362000c2e1d00 */
[----:B------:R-:W-:Y:S02]  /*03c0*/  SHF.R.S32.HI R25, RZ, 0x19, R21 ;  /* 0x00000019ff197819 */ /* 0x000fe40000011415 */
[----:B------:R-:W-:Y:S02]  /*03d0*/  LOP3.LUT R21, R20, R3, RZ, 0xfc, !PT ;  /* 0x0000000314157212 */ /* 0x000fe400078efcff */
[----:B------:R-:W-:Y:S01]  /*03e0*/  SGXT R25, R25, 0x1 ;  /* 0x000000011919781a */ /* 0x000fe20000000200 */
[----:B-1----:R-:W1:Y:S01]  /*03f0*/  LDC.64 R28, c[0x0][0x218] ;  /* 0x00008600ff1c7b82 */ /* 0x002e620000000a00 */
[----:B------:R-:W-:Y:S02]  /*0400*/  LOP3.LUT R22, R22, 0x3c, R0, 0xf8, !PT ;  /* 0x0000003c16167812 */ /* 0x000fe400078ef800 */
[----:B------:R-:W-:Y:S01]  /*0410*/  ISETP.GE.AND P2, PT, R21, 0x100, PT ;  /* 0x000001001500780c */ /* 0x000fe20003f46270 */
[----:B--2---:R2:W-:Y:S04]  /*0420*/  STS [R27], R4 ;  /* 0x000000041b007388 */ /* 0x0045e80000000800 */
[----:B------:R1:W-:Y:S04]  /*0430*/  STS [R26+0x100], R5 ;  /* 0x000100051a007388 */ /* 0x0003e80000000800 */
[----:B------:R-:W-:Y:S04]  /*0440*/  STS [R23+0x200], R6 ;  /* 0x0002000617007388 */ /* 0x000fe80000000800 */
[----:B------:R-:W-:Y:S01]  /*0450*/  STS [R24+0x300], R7 ;  /* 0x0003000718007388 */ /* 0x000fe20000000800 */
[----:B--2---:R-:W-:-:S03]  /*0460*/  LEA.HI R4, R25, R21, RZ, 0x6 ;  /* 0x0000001519047211 */ /* 0x004fc600078f30ff */
[----:B---3--:R-:W-:Y:S04]  /*0470*/  STS [R27+0x40], R8 ;  /* 0x000040081b007388 */ /* 0x008fe80000000800 */
[----:B------:R2:W-:Y:S04]  /*0480*/  STS [R26+0x140], R9 ;  /* 0x000140091a007388 */ /* 0x0005e80000000800 */
[----:B------:R-:W-:Y:S04]  /*0490*/  STS [R23+0x240], R10 ;  /* 0x0002400a17007388 */ /* 0x000fe80000000800 */
[----:B------:R-:W-:Y:S04]  /*04a0*/  STS [R24+0x340], R11 ;  /* 0x0003400b18007388 */ /* 0x000fe80000000800 */
[----:B----4-:R-:W-:Y:S04]  /*04b0*/  STS [R27+0x80], R12 ;  /* 0x0000800c1b007388 */ /* 0x010fe80000000800 */
[----:B------:R3:W-:Y:S04]  /*04c0*/  STS [R26+0x180], R13 ;  /* 0x0001800d1a007388 */ /* 0x0007e80000000800 */
[----:B------:R-:W-:Y:S04]  /*04d0*/  STS [R23+0x280], R14 ;  /* 0x0002800e17007388 */ /* 0x000fe80000000800 */
[----:B------:R-:W-:Y:S04]  /*04e0*/  STS [R24+0x380], R15 ;  /* 0x0003800f18007388 */ /* 0x000fe80000000800 */
[----:B-----5:R-:W-:Y:S04]  /*04f0*/  STS [R27+0xc0], R16 ;  /* 0x0000c0101b007388 */ /* 0x020fe80000000800 */
[----:B------:R-:W-:Y:S04]  /*0500*/  STS [R26+0x1c0], R17 ;  /* 0x0001c0111a007388 */ /* 0x000fe80000000800 */
[----:B------:R-:W-:Y:S04]  /*0510*/  STS [R23+0x2c0], R18 ;  /* 0x0002c01217007388 */ /* 0x000fe80000000800 */
[----:B------:R4:W-:Y:S01]  /*0520*/  STS [R24+0x3c0], R19 ;  /* 0x0003c01318007388 */ /* 0x0009e20000000800 */
[----:B------:R-:W-:-:S05]  /*0530*/  IMAD.SHL.U32 R4, R4, 0x40, RZ ;  /* 0x0000004004047824 */ /* 0x000fca00078e00ff */
[----:B01----:R-:W-:-:S04]  /*0540*/  LOP3.LUT R5, R4, 0xfffff000, RZ, 0xc0, !PT ;  /* 0xfffff00004057812 */ /* 0x003fc800078ec0ff */
[----:B--2---:R-:W-:Y:S02]  /*0550*/  IADD3 R9, R22, R5, RZ ;  /* 0x0000000516097210 */ /* 0x004fe40007ffe0ff */
[----:B------:R-:W-:Y:S02]  /*0560*/  CS2R R4, SRZ ;  /* 0x0000000000047805 */ /* 0x000fe4000001ff00 */
[----:B------:R-:W-:Y:S01]  /*0570*/  CS2R R6, SRZ ;  /* 0x0000000000067805 */ /* 0x000fe2000001ff00 */
[----:B---3--:R-:W-:Y:S01]  /*0580*/  IMAD.WIDE R12, R9, 0x4, R28 ;  /* 0x00000004090c7825 */ /* 0x008fe200078e021c */
[----:B------:R-:W-:Y:S06]  /*0590*/  BAR.SYNC.DEFER_BLOCKING 0x0 ;  /* 0x0000000000007b1d */ /* 0x000fec0000010000 */
[----:B------:R0:W2:Y:S01]  /*05a0*/  @!P2 LDG.E.EL.128 R4, desc[UR6][R12.64] ;  /* 0x000000060c04a981 */ /* 0x0000a2000c2e1d00 */
[----:B----4-:R-:W-:-:S04]  /*05b0*/  LOP3.LUT R24, R20, 0x10, R3, 0xfe, !PT ;  /* 0x0000001014187812 */ /* 0x010fc800078efe03 */
[----:B------:R-:W-:-:S05]  /*05c0*/  LEA.HI R8, R25, R24, RZ, 0x6 ;  /* 0x0000001819087211 */ /* 0x000fca00078f30ff */
[----:B------:R-:W-:Y:S01]  /*05d0*/  IMAD.SHL.U32 R8, R8, 0x40, RZ ;  /* 0x0000004008087824 */ /* 0x000fe200078e00ff */
[----:B------:R-:W-:-:S04]  /*05e0*/  ISETP.GE.AND P1, PT, R24, 0x100, PT ;  /* 0x000001001800780c */ /* 0x000fc80003f26270 */
[----:B------:R-:W-:Y:S02]  /*05f0*/  LOP3.LUT R9, R8, 0xfffff000, RZ, 0xc0, !PT ;  /* 0xfffff00008097812 */ /* 0x000fe400078ec0ff */
[----:B------:R-:W-:-:S03]  /*0600*/  CS2R R10, SRZ ;  /* 0x00000000000a7805 */ /* 0x000fc6000001ff00 */
[----:B------:R-:W-:Y:S01]  /*0610*/  IMAD.IADD R15, R22, 0x1, R9 ;  /* 0x00000001160f7824 */ /* 0x000fe200078e0209 */
[----:B------:R-:W-:-:S03]  /*0620*/  CS2R R8, SRZ ;  /* 0x0000000000087805 */ /* 0x000fc6000001ff00 */
[----:B------:R-:W-:-:S05]  /*0630*/  IMAD.WIDE R16, R15, 0x4, R28 ;  /* 0x000000040f107825 */ /* 0x000fca00078e021c */
[----:B------:R1:W3:Y:S01]  /*0640*/  @!P1 LDG.E.EL.128 R8, desc[UR6][R16.64] ;  /* 0x0000000610089981 */ /* 0x0002e2000c2e1d00 */
[----:B------:R-:W-:-:S04]  /*0650*/  LOP3.LUT R23, R20, 0x20, R3, 0xfe, !PT ;  /* 0x0000002014177812 */ /* 0x000fc800078efe03 */
[----:B0-----:R-:W-:-:S04]  /*0660*/  LEA.HI R12, R25, R23, RZ, 0x6 ;  /* 0x00000017190c7211 */ /* 0x001fc800078f30ff */
[----:B------:R-:W-:Y:S02]  /*0670*/  SHF.L.U32 R12, R12, 0x6, RZ ;  /* 0x000000060c0c7819 */ /* 0x000fe400000006ff */
[----:B------:R-:W-:Y:S02]  /*0680*/  ISETP.GE.AND P0, PT, R23, 0x100, PT ;  /* 0x000001001700780c */ /* 0x000fe40003f06270 */
[----:B------:R-:W-:Y:S02]  /*0690*/  LOP3.LUT R13, R12, 0xfffff000, RZ, 0xc0, !PT ;  /* 0xfffff0000c0d7812 */ /* 0x000fe400078ec0ff */
[----:B------:R-:W-:-:S03]  /*06a0*/  CS2R R14, SRZ ;  /* 0x00000000000e7805 */ /* 0x000fc6000001ff00 */
[----:B------:R-:W-:Y:S01]  /*06b0*/  IMAD.IADD R19, R22, 0x1, R13 ;  /* 0x0000000116137824 */ /* 0x000fe200078e020d */
[----:B------:R-:W-:-:S03]  /*06c0*/  CS2R R12, SRZ ;  /* 0x00000000000c7805 */ /* 0x000fc6000001ff00 */
[----:B-1----:R-:W-:-:S05]  /*06d0*/  IMAD.WIDE R16, R19, 0x4, R28 ;  /* 0x0000000413107825 */ /* 0x002fca00078e021c */
[----:B------:R0:W4:Y:S01]  /*06e0*/  @!P0 LDG.E.EL.128 R12, desc[UR6][R16.64] ;  /* 0x00000006100c8981 */ /* 0x000122000c2e1d00 */
[----:B------:R-:W-:-:S04]  /*06f0*/  SHF.R.U32.HI R2, RZ, 0x2, R2 ;  /* 0x00000002ff027819 */ /* 0x000fc80000011602 */
[----:B------:R-:W-:Y:S02]  /*0700*/  LOP3.LUT R2, R2, 0x3c, RZ, 0xc0, !PT ;  /* 0x0000003c02027812 */ /* 0x000fe400078ec0ff */
[----:B------:R-:W-:-:S03]  /*0710*/  LOP3.LUT R0, R0, 0x3fc, RZ, 0xc0, !PT ;  /* 0x000003fc00007812 */ /* 0x000fc600078ec0ff */
[----:B------:R-:W-:-:S05]  /*0720*/  VIADD R19, R2, UR4 ;  /* 0x0000000402137c36 */ /* 0x000fca0008000000 */
[----:B------:R-:W-:-:S05]  /*0730*/  LEA R2, R0, R19, 0x2 ;  /* 0x0000001300027211 */ /* 0x000fca00078e10ff */
[----:B------:R-:W1:Y:S04]  /*0740*/  LDS R18, [R2] ;  /* 0x0000000002127984 */ /* 0x000e680000000800 */
[----:B0-----:R-:W0:Y:S01]  /*0750*/  LDS R16, [R2+0x4] ;  /* 0x0000040002107984 */ /* 0x001e220000000800 */
[----:B------:R-:W-:-:S03]  /*0760*/  LOP3.LUT R3, R20, 0x30, R3, 0xfe, !PT ;  /* 0x0000003014037812 */ /* 0x000fc600078efe03 */
[----:B------:R-:W5:Y:S01]  /*0770*/  LDS R20, [R2+0x8] ;  /* 0x0000080002147984 */ /* 0x000f620000000800 */
[----:B------:R-:W-:-:S05]  /*0780*/  LEA.HI R25, R25, R3, RZ, 0x6 ;  /* 0x0000000319197211 */ /* 0x000fca00078f30ff */
[----:B------:R-:W-:-:S05]  /*0790*/  IMAD.SHL.U32 R25, R25, 0x40, RZ ;  /* 0x0000004019197824 */ /* 0x000fca00078e00ff */
[----:B------:R-:W-:-:S04]  /*07a0*/  LOP3.LUT R25, R25, 0xfffff000, RZ, 0xc0, !PT ;  /* 0xfffff00019197812 */ /* 0x000fc800078ec0ff */
[----:B------:R-:W-:-:S05]  /*07b0*/  IADD3 R25, R22, R25, RZ ;  /* 0x0000001916197210 */ /* 0x000fca0007ffe0ff */
[----:B------:R-:W-:Y:S02]  /*07c0*/  IMAD.WIDE R28, R25, 0x4, R28 ;  /* 0x00000004191c7825 */ /* 0x000fe400078e021c */
[----:B------:R0:W0:Y:S01]  /*07d0*/  LDS R25, [R2+0xc] ;  /* 0x00000c0002197984 */ /* 0x0000220000000800 */
[----:B--2---:R-:W2:Y:S08]  /*07e0*/  MUFU.SQRT R4, R4 ;  /* 0x0000000400047308 */ /* 0x004eb00000002000 */
[----:B------:R-:W0:Y:S01]  /*07f0*/  MUFU.SQRT R5, R5 ;  /* 0x0000000500057308 */ /* 0x000e220000002000 */
[----:B--2---:R-:W-:Y:S01]  /*0800*/  FADD R19, R4, 1.00000001335143196e-10 ;  /* 0x2edbe6ff04137421 */ /* 0x004fe20000000000 */
[----:B0-----:R-:W-:-:S04]  /*0810*/  FADD R26, R5, 1.00000001335143196e-10 ;  /* 0x2edbe6ff051a7421 */ /* 0x001fc80000000000 */
[C---:B------:R-:W-:Y:S02]  /*0820*/  FSETP.GT.AND P3, PT, R19.reuse, 8.50705917302346158658e+37, PT ;  /* 0x7e8000001300780b */ /* 0x040fe40003f64000 */
[----:B------:R-:W-:Y:S01]  /*0830*/  FSETP.GT.AND P4, PT, R26, 8.50705917302346158658e+37, PT ;  /* 0x7e8000001a00780b */ /* 0x000fe20003f84000 */
[----:B------:R-:W-:Y:S10]  /*0840*/  MUFU.SQRT R6, R6 ;  /* 0x0000000600067308 */ /* 0x000ff40000002000 */
[----:B------:R-:W-:-:S02]  /*0850*/  @P3 FMUL R19, R19, 0.25 ;  /* 0x3e80000013133820 */ /* 0x000fc40000400000 */
[----:B------:R-:W-:Y:S02]  /*0860*/  @P4 FMUL R26, R26, 0.25 ;  /* 0x3e8000001a1a4820 */ /* 0x000fe40000400000 */
[----:B------:R-:W0:Y:S08]  /*0870*/  MUFU.RCP R17, R19 ;  /* 0x0000001300117308 */ /* 0x000e300000001000 */
[----:B------:R2:W3:Y:S01]  /*0880*/  MUFU.RCP R5, R26 ;  /* 0x0000001a00057308 */ /* 0x0004e20000001000 */
[----:B-1----:R-:W-:Y:S01]  /*0890*/  @P3 FMUL R18, R18, 0.25 ;  /* 0x3e80000012123820 */ /* 0x002fe20000400000 */
[----:B------:R-:W-:Y:S01]  /*08a0*/  ISETP.GE.AND P3, PT, R3, 0x100, PT ;  /* 0x000001000300780c */ /* 0x000fe20003f66270 */
[----:B------:R-:W-:-:S02]  /*08b0*/  @P4 FMUL R16, R16, 0.25 ;  /* 0x3e80000010104820 */ /* 0x000fc40000400000 */
[----:B0-----:R-:W-:Y:S01]  /*08c0*/  FMUL R4, R17, R18 ;  /* 0x0000001211047220 */ /* 0x001fe20000400000 */
[----:B------:R-:W-:Y:S01]  /*08d0*/  CS2R R18, SRZ ;  /* 0x0000000000127805 */ /* 0x000fe2000001ff00 */
[----:B--2---:R-:W-:Y:S01]  /*08e0*/  FADD R26, R6, 1.00000001335143196e-10 ;  /* 0x2edbe6ff061a7421 */ /* 0x004fe20000000000 */
[----:B---3--:R-:W-:Y:S01]  /*08f0*/  FMUL R5, R5, R16 ;  /* 0x0000001005057220 */ /* 0x008fe20000400000 */
[----:B------:R-:W-:-:S03]  /*0900*/  CS2R R16, SRZ ;  /* 0x0000000000107805 */ /* 0x000fc6000001ff00 */
[----:B------:R-:W-:-:S03]  /*0910*/  FSETP.GT.AND P4, PT, R26, 8.50705917302346158658e+37, PT ;  /* 0x7e8000001a00780b */ /* 0x000fc60003f84000 */
[----:B------:R0:W2:Y:S01]  /*0920*/  @!P3 LDG.E.EL.128 R16, desc[UR6][R28.64] ;  /* 0x000000061c10b981 */ /* 0x0000a2000c2e1d00 */
[----:B------:R-:W1:Y:S09]  /*0930*/  MUFU.SQRT R7, R7 ;  /* 0x0000000700077308 */ /* 0x000e720000002000 */
[----:B------:R-:W-:-:S04]  /*0940*/  @P4 FMUL R26, R26, 0.25 ;  /* 0x3e8000001a1a4820 */ /* 0x000fc80000400000 */
[----:B------:R-:W3:Y:S01]  /*0950*/  MUFU.RCP R6, R26 ;  /* 0x0000001a00067308 */ /* 0x000ee20000001000 */
[----:B-1----:R-:W-:Y:S01]  /*0960*/  FADD R27, R7, 1.00000001335143196e-10 ;  /* 0x2edbe6ff071b7421 */ /* 0x002fe20000000000 */
[----:B-----5:R-:W-:-:S04]  /*0970*/  @P4 FMUL R20, R20, 0.25 ;  /* 0x3e80000014144820 */ /* 0x020fc80000400000 */
[----:B------:R-:W-:Y:S01]  /*0980*/  FSETP.GT.AND P5, PT, R27, 8.50705917302346158658e+37, PT ;  /* 0x7e8000001b00780b */ /* 0x000fe20003fa4000 */
[----:B---3--:R-:W-:Y:S01]  /*0990*/  FMUL R6, R6, R20 ;  /* 0x0000001406067220 */ /* 0x008fe20000400000 */
[----:B------:R-:W-:-:S04]  /*09a0*/  LOP3.LUT R20, R0, 0x400, RZ, 0xfc, !PT ;  /* 0x0000040000147812 */ /* 0x000fc800078efcff */
[----:B------:R-:W-:-:S07]  /*09b0*/  SHF.R.U32.HI R20, RZ, 0x4, R20 ;  /* 0x00000004ff147819 */ /* 0x000fce0000011614 */
[----:B------:R-:W-:Y:S01]  /*09c0*/  @P5 FMUL R27, R27, 0.25 ;  /* 0x3e8000001b1b5820 */ /* 0x000fe20000400000 */
[----:B------:R-:W-:Y:S01]  /*09d0*/  LOP3.LUT R20, R20, 0x7c, RZ, 0xc0, !PT ;  /* 0x0000007c14147812 */ /* 0x000fe200078ec0ff */
[----:B------:R-:W-:Y:S04]  /*09e0*/  MUFU.SQRT R8, R8 ;  /* 0x0000000800087308 */ /* 0x000fe80000002000 */
[----:B------:R-:W-:-:S04]  /*09f0*/  VIADD R7, R20, UR4 ;  /* 0x0000000414077c36 */ /* 0x000fc80008000000 */
[----:B0-----:R-:W0:Y:S01]  /*0a00*/  MUFU.RCP R28, R27 ;  /* 0x0000001b001c7308 */ /* 0x001e220000001000 */
[----:B------:R-:W-:Y:S01]  /*0a10*/  LEA R2, R0, R7, 0x2 ;  /* 0x0000000700027211 */ /* 0x000fe200078e10ff */
[----:B------:R-:W-:-:S04]  /*0a20*/  @P5 FMUL R25, R25, 0.25 ;  /* 0x3e80000019195820 */ /* 0x000fc80000400000 */
[----:B------:R-:W1:Y:S01]  /*0a30*/  LDS R20, [R2+0x1000] ;  /* 0x0010000002147984 */ /* 0x000e620000000800 */
[----:B0-----:R-:W-:Y:S01]  /*0a40*/  FMUL R7, R28, R25 ;  /* 0x000000191c077220 */ /* 0x001fe20000400000 */
[----:B------:R-:W-:-:S05]  /*0a50*/  FADD R25, R8, 1.00000001335143196e-10 ;  /* 0x2edbe6ff08197421 */ /* 0x000fca0000000000 */
[----:B------:R-:W-:-:S13]  /*0a60*/  FSETP.GT.AND P4, PT, R25, 8.50705917302346158658e+37, PT ;  /* 0x7e8000001900780b */ /* 0x000fda0003f84000 */
[----:B------:R-:W-:-:S06]  /*0a70*/  @P4 FMUL R25, R25, 0.25 ;  /* 0x3e80000019194820 */ /* 0x000fcc0000400000 */
[----:B------:R-:W0:Y:S01]  /*0a80*/  MUFU.RCP R25, R25 ;  /* 0x0000001900197308 */ /* 0x000e220000001000 */
[----:B-1----:R-:W-:-:S07]  /*0a90*/  @P4 FMUL R20, R20, 0.25 ;  /* 0x3e80000014144820 */ /* 0x002fce0000400000 */
[----:B------:R-:W1:Y:S01]  /*0aa0*/  MUFU.SQRT R9, R9 ;  /* 0x0000000900097308 */ /* 0x000e620000002000 */
[----:B0-----:R-:W-:Y:S02]  /*0ab0*/  FMUL R8, R25, R20 ;  /* 0x0000001419087220 */ /* 0x001fe40000400000 */
[----:B------:R-:W0:Y:S05]  /*0ac0*/  LDS R20, [R2+0x1004] ;  /* 0x0010040002147984 */ /* 0x000e2a0000000800 */
[----:B------:R-:W-:Y:S01]  /*0ad0*/  MUFU.SQRT R10, R10 ;  /* 0x0000000a000a7308 */ /* 0x000fe20000002000 */
[----:B------:R-:W3:Y:S01]  /*0ae0*/  LDS R25, [R2+0x1008] ;  /* 0x0010080002197984 */ /* 0x000ee20000000800 */
[----:B-1----:R-:W-:-:S05]  /*0af0*/  FADD R26, R9, 1.00000001335143196e-10 ;  /* 0x2edbe6ff091a7421 */ /* 0x002fca0000000000 */
[----:B------:R-:W-:-:S13]  /*0b00*/  FSETP.GT.AND P4, PT, R26, 8.50705917302346158658e+37, PT ;  /* 0x7e8000001a00780b */ /* 0x000fda0003f84000 */
[----:B------:R-:W-:-:S04]  /*0b10*/  @P4 FMUL R26, R26, 0.25 ;  /* 0x3e8000001a1a4820 */ /* 0x000fc80000400000 */
[----:B------:R-:W1:Y:S01]  /*0b20*/  MUFU.RCP R27, R26 ;  /* 0x0000001a001b7308 */ /* 0x000e620000001000 */
[----:B0-----:R-:W-:-:S04]  /*0b30*/  @P4 FMUL R20, R20, 0.25 ;  /* 0x3e80000014144820 */ /* 0x001fc80000400000 */
[----:B-1----:R-:W-:Y:S01]  /*0b40*/  FMUL R9, R27, R20 ;  /* 0x000000141b097220 */ /* 0x002fe20000400000 */
[----:B------:R-:W-:Y:S02]  /*0b50*/  FADD R27, R10, 1.00000001335143196e-10 ;  /* 0x2edbe6ff0a1b7421 */ /* 0x000fe40000000000 */
[----:B------:R-:W0:Y:S01]  /*0b60*/  MUFU.SQRT R11, R11 ;  /* 0x0000000b000b7308 */ /* 0x000e220000002000 */
[----:B------:R-:W1:Y:S02]  /*0b70*/  LDS R20, [R2+0x100c] ;  /* 0x00100c0002147984 */ /* 0x000e640000000800 */
[----:B------:R-:W-:-:S13]  /*0b80*/  FSETP.GT.AND P4, PT, R27, 8.50705917302346158658e+37, PT ;  /* 0x7e8000001b00780b */ /* 0x000fda0003f84000 */
[----:B------:R-:W-:Y:S01]  /*0b90*/  @P4 FMUL R27, R27, 0.25 ;  /* 0x3e8000001b1b4820 */ /* 0x000fe20000400000 */
[----:B0-----:R-:W-:-:S03]  /*0ba0*/  FADD R28, R11, 1.00000001335143196e-10 ;  /* 0x2edbe6ff0b1c7421 */ /* 0x001fc60000000000 */
[----:B------:R-:W0:Y:S02]  /*0bb0*/  MUFU.RCP R26, R27 ;  /* 0x0000001b001a7308 */ /* 0x000e240000001000 */
[----:B------:R-:W-:Y:S01]  /*0bc0*/  FSETP.GT.AND P5, PT, R28, 8.50705917302346158658e+37, PT ;  /* 0x7e8000001c00780b */ /* 0x000fe20003fa4000 */
[----:B---3--:R-:W-:-:S04]  /*0bd0*/  @P4 FMUL R25, R25, 0.25 ;  /* 0x3e80000019194820 */ /* 0x008fc80000400000 */
[----:B0-----:R-:W-:Y:S01]  /*0be0*/  FMUL R10, R26, R25 ;  /* 0x000000191a0a7220 */ /* 0x001fe20000400000 */
[----:B------:R-:W-:-:S07]  /*0bf0*/  LOP3.LUT R25, R0, 0x800, RZ, 0xfc, !PT ;  /* 0x0000080000197812 */ /* 0x000fce00078efcff */
[----:B------:R-:W-:Y:S01]  /*0c00*/  @P5 FMUL R28, R28, 0.25 ;  /* 0x3e8000001c1c5820 */ /* 0x000fe20000400000 */
[----:B------:R-:W-:-:S03]  /*0c10*/  SHF.R.U32.HI R25, RZ, 0x4, R25 ;  /* 0x00000004ff197819 */ /* 0x000fc60000011619 */
[----:B------:R-:W0:Y:S01]  /*0c20*/  MUFU.RCP R11, R28 ;  /* 0x0000001c000b7308 */ /* 0x000e220000001000 */
[----:B------:R-:W-:Y:S01]  /*0c30*/  LOP3.LUT R25, R25, 0xbc, RZ, 0xc0, !PT ;  /* 0x000000bc19197812 */ /* 0x000fe200078ec0ff */
[----:B-1----:R-:W-:-:S04]  /*0c40*/  @P5 FMUL R20, R20, 0.25 ;  /* 0x3e80000014145820 */ /* 0x002fc80000400000 */
[----:B------:R-:W-:Y:S02]  /*0c50*/  VIADD R25, R25, UR4 ;  /* 0x0000000419197c36 */ /* 0x000fe40008000000 */
[----:B----4-:R-:W1:Y:S03]  /*0c60*/  MUFU.SQRT R12, R12 ;  /* 0x0000000c000c7308 */ /* 0x010e660000002000 */
[----:B------:R-:W-:Y:S01]  /*0c70*/  LEA R2, R0, R25, 0x2 ;  /* 0x0000001900027211 */ /* 0x000fe200078e10ff */
[----:B0-----:R-:W-:-:S04]  /*0c80*/  FMUL R11, R11, R20 ;  /* 0x000000140b0b7220 */ /* 0x001fc80000400000 */
[----:B------:R-:W0:Y:S01]  /*0c90*/  LDS R20, [R2+0x2000] ;  /* 0x0020000002147984 */ /* 0x000e220000000800 */
[----:B-1----:R-:W-:-:S05]  /*0ca0*/  FADD R26, R12, 1.00000001335143196e-10 ;  /* 0x2edbe6ff0c1a7421 */ /* 0x002fca0000000000 */
[----:B------:R-:W-:Y:S01]  /*0cb0*/  FSETP.GT.AND P4, PT, R26, 8.50705917302346158658e+37, PT ;  /* 0x7e8000001a00780b */ /* 0x000fe20003f84000 */
[----:B------:R-:W-:-:S12]  /*0cc0*/  MUFU.SQRT R13, R13 ;  /* 0x0000000d000d7308 */ /* 0x000fd80000002000 */
[----:B------:R-:W-:-:S04]  /*0cd0*/  @P4 FMUL R26, R26, 0.25 ;  /* 0x3e8000001a1a4820 */ /* 0x000fc80000400000 */
[----:B------:R-:W1:Y:S01]  /*0ce0*/  MUFU.RCP R25, R26 ;  /* 0x0000001a00197308 */ /* 0x000e620000001000 */
[----:B0-----:R-:W-:-:S04]  /*0cf0*/  @P4 FMUL R20, R20, 0.25 ;  /* 0x3e80000014144820 */ /* 0x001fc80000400000 */
[----:B-1----:R-:W-:Y:S02]  /*0d00*/  FMUL R12, R25, R20 ;  /* 0x00000014190c7220 */ /* 0x002fe40000400000 */
[----:B------:R-:W0:Y:S01]  /*0d10*/  LDS R20, [R2+0x2004] ;  /* 0x0020040002147984 */ /* 0x000e220000000800 */
[----:B------:R-:W-:-:S05]  /*0d20*/  FADD R28, R13, 1.00000001335143196e-10 ;  /* 0x2edbe6ff0d1c7421 */ /* 0x000fca0000000000 */
[----:B------:R-:W-:Y:S02]  /*0d30*/  FSETP.GT.AND P4, PT, R28, 8.50705917302346158658e+37, PT ;  /* 0x7e8000001c00780b */ /* 0x000fe40003f84000 */
[----:B------:R-:W-:-:S11]  /*0d40*/  LOP3.LUT R25, R0, 0xc00, RZ, 0xfc, !PT ;  /* 0x00000c0000197812 */ /* 0x000fd600078efcff */
[----:B------:R-:W-:-:S04]  /*0d50*/  @P4 FMUL R28, R28, 0.25 ;  /* 0x3e8000001c1c4820 */ /* 0x000fc80000400000 */
[----:B------:R-:W1:Y:S01]  /*0d60*/  MUFU.RCP R27, R28 ;  /* 0x0000001c001b7308 */ /* 0x000e620000001000 */
[----:B------:R-:W-:-:S04]  /*0d70*/  SHF.R.U32.HI R25, RZ, 0x4, R25 ;  /* 0x00000004ff197819 */ /* 0x000fc80000011619 */
[----:B------:R-:W-:Y:S02]  /*0d80*/  LOP3.LUT R26, R25, 0xfc, RZ, 0xc0, !PT ;  /* 0x000000fc191a7812 */ /* 0x000fe400078ec0ff */
[----:B------:R-:W-:Y:S01]  /*0d90*/  LDS R25, [R2+0x2008] ;  /* 0x0020080002197984 */ /* 0x000fe20000000800 */
[----:B0-----:R-:W-:-:S04]  /*0da0*/  @P4 FMUL R20, R20, 0.25 ;  /* 0x3e80000014144820 */ /* 0x001fc80000400000 */
[----:B-1----:R-:W-:Y:S01]  /*0db0*/  FMUL R13, R27, R20 ;  /* 0x000000141b0d7220 */ /* 0x002fe20000400000 */
[----:B------:R-:W-:Y:S01]  /*0dc0*/  VIADD R27, R26, UR4 ;  /* 0x000000041a1b7c36 */ /* 0x000fe20008000000 */
[----:B--2---:R-:W0:Y:S01]  /*0dd0*/  MUFU.SQRT R16, R16 ;  /* 0x0000001000107308 */ /* 0x004e220000002000 */
[----:B------:R1:W-:Y:S03]  /*0de0*/  LDS R26, [R2+0x200c] ;  /* 0x00200c00021a7984 */ /* 0x0003e60000000800 */
[----:B------:R-:W-:-:S04]  /*0df0*/  LEA R0, R0, R27, 0x2 ;  /* 0x0000001b00007211 */ /* 0x000fc800078e10ff */
[----:B------:R-:W2:Y:S01]  /*0e00*/  MUFU.SQRT R14, R14 ;  /* 0x0000000e000e7308 */ /* 0x000ea20000002000 */
[----:B------:R-:W3:Y:S01]  /*0e10*/  LDS R20, [R0+0x3000] ;  /* 0x0030000000147984 */ /* 0x000ee20000000800 */
[----:B0-----:R-:W-:-:S05]  /*0e20*/  FADD R28, R16, 1.00000001335143196e-10 ;  /* 0x2edbe6ff101c7421 */ /* 0x001fca0000000000 */
[----:B------:R-:W-:Y:S01]  /*0e30*/  FSETP.GT.AND P6, PT, R28, 8.50705917302346158658e+37, PT ;  /* 0x7e8000001c00780b */ /* 0x000fe20003fc4000 */
[----:B--2---:R-:W-:-:S05]  /*0e40*/  FADD R14, R14, 1.00000001335143196e-10 ;  /* 0x2edbe6ff0e0e7421 */ /* 0x004fca0000000000 */
[----:B------:R-:W-:Y:S01]  /*0e50*/  FSETP.GT.AND P4, PT, R14, 8.50705917302346158658e+37, PT ;  /* 0x7e8000000e00780b */ /* 0x000fe20003f84000 */
[----:B------:R-:W0:Y:S01]  /*0e60*/  MUFU.SQRT R15, R15 ;  /* 0x0000000f000f7308 */ /* 0x000e220000002000 */
[----:B------:R-:W-:Y:S02]  /*0e70*/  LEA R29, R3, R22, 0xc ;  /* 0x00000016031d7211 */ /* 0x000fe400078e60ff */
[----:B-1----:R-:W1:Y:S03]  /*0e80*/  LDC.64 R2, c[0x0][0x220] ;  /* 0x00008800ff027b82 */ /* 0x002e660000000a00 */
[----:B------:R-:W-:-:S04]  /*0e90*/  @P6 FMUL R28, R28, 0.25 ;  /* 0x3e8000001c1c6820 */ /* 0x000fc80000400000 */
[----:B------:R-:W2:Y:S02]  /*0ea0*/  MUFU.RCP R16, R28 ;  /* 0x0000001c00107308 */ /* 0x000ea40000001000 */
[----:B------:R-:W-:Y:S01]  /*0eb0*/  @P4 FMUL R14, R14, 0.25 ;  /* 0x3e8000000e0e4820 */ /* 0x000fe20000400000 */
[----:B0-----:R-:W-:-:S05]  /*0ec0*/  FADD R15, R15, 1.00000001335143196e-10 ;  /* 0x2edbe6ff0f0f7421 */ /* 0x001fca0000000000 */
[----:B------:R-:W-:Y:S08]  /*0ed0*/  MUFU.SQRT R17, R17 ;  /* 0x0000001100117308 */ /* 0x000ff00000002000 */
[----:B------:R-:W0:Y:S01]  /*0ee0*/  MUFU.RCP R14, R14 ;  /* 0x0000000e000e7308 */ /* 0x000e220000001000 */
[----:B---3--:R-:W-:Y:S01]  /*0ef0*/  @P6 FMUL R20, R20, 0.25 ;  /* 0x3e80000014146820 */ /* 0x008fe20000400000 */
[----:B------:R-:W-:-:S06]  /*0f00*/  FSETP.GT.AND P5, PT, R15, 8.50705917302346158658e+37, PT ;  /* 0x7e8000000f00780b */ /* 0x000fcc0003fa4000 */
[----:B------:R-:W3:Y:S08]  /*0f10*/  MUFU.SQRT R18, R18 ;  /* 0x0000001200127308 */ /* 0x000ef00000002000 */
[----:B------:R-:W4:Y:S01]  /*0f20*/  MUFU.SQRT R19, R19 ;  /* 0x0000001300137308 */ /* 0x000f220000002000 */
[--C-:B------:R-:W-:Y:S01]  /*0f30*/  IMAD R21, R21, 0x1000, R22.reuse ;  /* 0x0000100015157824 */ /* 0x100fe200078e0216 */
[----:B------:R-:W-:Y:S01]  /*0f40*/  LEA R27, R24, R22, 0xc ;  /* 0x00000016181b7211 */ /* 0x000fe200078e60ff */
[----:B------:R-:W-:-:S02]  /*0f50*/  IMAD R23, R23, 0x1000, R22 ;  /* 0x0000100017177824 */ /* 0x000fc400078e0216 */
[----:B--2---:R-:W-:Y:S01]  /*0f60*/  FMUL R16, R16, R20 ;  /* 0x0000001410107220 */ /* 0x004fe20000400000 */
[----:B------:R-:W-:Y:S01]  /*0f70*/  @P4 FMUL R25, R25, 0.25 ;  /* 0x3e80000019194820 */ /* 0x000fe20000400000 */
[----:B------:R-:W2:Y:S04]  /*0f80*/  LDS R24, [R0+0x3004] ;  /* 0x0030040000187984 */ /* 0x000ea80000000800 */
[----:B------:R-:W5:Y:S04]  /*0f90*/  LDS R20, [R0+0x3008] ;  /* 0x0030080000147984 */ /* 0x000f680000000800 */
[----:B------:R-:W2:Y:S01]  /*0fa0*/  LDS R22, [R0+0x300c] ;  /* 0x00300c0000167984 */ /* 0x000ea20000000800 */
[----:B0-----:R-:W-:Y:S01]  /*0fb0*/  FMUL R14, R14, R25 ;  /* 0x000000190e0e7220 */ /* 0x001fe20000400000 */
[----:B------:R-:W-:Y:S01]  /*0fc0*/  FADD R17, R17, 1.00000001335143196e-10 ;  /* 0x2edbe6ff11117421 */ /* 0x000fe20000000000 */
[----:B---3--:R-:W-:Y:S01]  /*0fd0*/  FADD R25, R18, 1.00000001335143196e-10 ;  /* 0x2edbe6ff12197421 */ /* 0x008fe20000000000 */
[----:B----4-:R-:W-:Y:S01]  /*0fe0*/  FADD R28, R19, 1.00000001335143196e-10 ;  /* 0x2edbe6ff131c7421 */ /* 0x010fe20000000000 */
[----:B-1----:R-:W-:-:S04]  /*0ff0*/  IMAD.WIDE R18, R21, 0x4, R2 ;  /* 0x0000000415127825 */ /* 0x002fc800078e0202 */
[----:B------:R-:W-:Y:S01]  /*1000*/  @P5 FMUL R15, R15, 0.25 ;  /* 0x3e8000000f0f5820 */ /* 0x000fe20000400000 */
[----:B------:R-:W-:Y:S01]  /*1010*/  @P5 FMUL R26, R26, 0.25 ;  /* 0x3e8000001a1a5820 */ /* 0x000fe20000400000 */
[----:B------:R-:W-:Y:S02]  /*1020*/  FSETP.GT.AND P4, PT, R17, 8.50705917302346158658e+37, PT ;  /* 0x7e8000001100780b */ /* 0x000fe40003f84000 */
[----:B------:R-:W-:Y:S01]  /*1030*/  FSETP.GT.AND P5, PT, R25, 8.50705917302346158658e+37, PT ;  /* 0x7e8000001900780b */ /* 0x000fe20003fa4000 */
[----:B------:R0:W-:Y:S01]  /*1040*/  @!P2 STG.E.128 desc[UR6][R18.64], R4 ;  /* 0x000000041200a986 */ /* 0x0001e2000c101d06 */
[----:B------:R-:W-:Y:S01]  /*1050*/  FSETP.GT.AND P2, PT, R28, 8.50705917302346158658e+37, PT ;  /* 0x7e8000001c00780b */ /* 0x000fe20003f44000 */
[----:B------:R-:W1:Y:S08]  /*1060*/  MUFU.RCP R15, R15 ;  /* 0x0000000f000f7308 */ /* 0x000e700000001000 */
[----:B------:R-:W-:-:S02]  /*1070*/  @P4 FMUL R17, R17, 0.25 ;  /* 0x3e80000011114820 */ /* 0x000fc40000400000 */
[----:B------:R-:W-:Y:S02]  /*1080*/  @P5 FMUL R25, R25, 0.25 ;  /* 0x3e80000019195820 */ /* 0x000fe40000400000 */
[----:B------:R-:W-:Y:S02]  /*1090*/  @P2 FMUL R28, R28, 0.25 ;  /* 0x3e8000001c1c2820 */ /* 0x000fe40000400000 */
[----:B------:R-:W3:Y:S01]  /*10a0*/  MUFU.RCP R17, R17 ;  /* 0x0000001100117308 */ /* 0x000ee20000001000 */
[----:B-1----:R-:W-:Y:S01]  /*10b0*/  FMUL R15, R15, R26 ;  /* 0x0000001a0f0f7220 */ /* 0x002fe20000400000 */
[----:B------:R-:W-:-:S06]  /*10c0*/  IMAD.WIDE R26, R27, 0x4, R2 ;  /* 0x000000041b1a7825 */ /* 0x000fcc00078e0202 */
[----:B------:R-:W1:Y:S01]  /*10d0*/  MUFU.RCP R25, R25 ;  /* 0x0000001900197308 */ /* 0x000e620000001000 */
[----:B0-----:R-:W-:-:S07]  /*10e0*/  IMAD.WIDE R4, R23, 0x4, R2 ;  /* 0x0000000417047825 */ /* 0x001fce00078e0202 */
[----:B------:R-:W0:Y:S01]  /*10f0*/  MUFU.RCP R21, R28 ;  /* 0x0000001c00157308 */ /* 0x000e220000001000 */
[----:B------:R4:W-:Y:S01]  /*1100*/  @!P1 STG.E.128 desc[UR6][R26.64], R8 ;  /* 0x000000081a009986 */ /* 0x0009e2000c101d06 */
[----:B--2---:R-:W-:Y:S01]  /*1110*/  @P4 FMUL R24, R24, 0.25 ;  /* 0x3e80000018184820 */ /* 0x004fe20000400000 */
[----:B-----5:R-:W-:Y:S01]  /*1120*/  @P5 FMUL R20, R20, 0.25 ;  /* 0x3e80000014145820 */ /* 0x020fe20000400000 */
[----:B------:R-:W-:Y:S01]  /*1130*/  @P2 FMUL R22, R22, 0.25 ;  /* 0x3e80000016162820 */ /* 0x000fe20000400000 */
[----:B------:R4:W-:Y:S01]  /*1140*/  @!P0 STG.E.128 desc[UR6][R4.64], R12 ;  /* 0x0000000c04008986 */ /* 0x0009e2000c101d06 */
[----:B------:R-:W-:-:S04]  /*1150*/  IMAD.WIDE R2, R29, 0x4, R2 ;  /* 0x000000041d027825 */ /* 0x000fc800078e0202 */
[----:B---3--:R-:W-:Y:S01]  /*1160*/  FMUL R17, R17, R24 ;  /* 0x0000001811117220 */ /* 0x008fe20000400000 */
[----:B-1----:R-:W-:Y:S01]  /*1170*/  FMUL R18, R25, R20 ;  /* 0x0000001419127220 */ /* 0x002fe20000400000 */
[----:B0-----:R-:W-:Y:S01]  /*1180*/  FMUL R19, R21, R22 ;  /* 0x0000001615137220 */ /* 0x001fe20000400000 */
[----:B------:R-:W-:Y:S06]  /*1190*/  @P3 EXIT ;  /* 0x000000000000394d */ /* 0x000fec0003800000 */
[----:B------:R-:W-:Y:S01]  /*11a0*/  STG.E.128 desc[UR6][R2.64], R16 ;  /* 0x0000001002007986 */ /* 0x000fe2000c101d06 */
[----:B------:R-:W-:Y:S05]  /*11b0*/  EXIT ;  /* 0x000000000000794d */ /* 0x000fea0003800000 */
.L_x_0:
[----:B------:R-:W-:-:S00]  /*11c0*/  BRA `(.L_x_0) ;  /* 0xfffffffc00fc7947 */ /* 0x000fc0000383ffff */
[----:B------:R-:W-:-:S00]  /*11d0*/  NOP ;  /* 0x0000000000007918 */ /* 0x000fc00000000000 */
        /* <DEDUP_REMOVED lines=10> */
.L_x_1:


//--------------------- .nv.global.init           --------------------------
	.section	.nv.global.init,"aw",@progbits
.nv.global.init:
	.type		_$_str,@object
	.size		_$_str,(_$_str_$_2 - _$_str)
_$_str:
        /*0000*/ 	.byte	0x5f, 0x5f, 0x43, 0x55, 0x44, 0x41, 0x5f, 0x46, 0x54, 0x5a, 0x00
	.type		_$_str_$_2,@object
	.size		_$_str_$_2,(.L_1 - _$_str_$_2)
_$_str_$_2:
        /*000b*/ 	.byte	0x5f, 0x5f, 0x43, 0x55, 0x44, 0x41, 0x5f, 0x50, 0x52, 0x45, 0x43, 0x5f, 0x53, 0x51, 0x52, 0x54
        /*001b*/ 	.byte	0x00
.L_1:


//--------------------- .nv.shared.triton_poi_fused_add_div_sqrt_15 --------------------------
	.section	.nv.shared.triton_poi_fused_add_div_sqrt_15,"aw",@nobits
	.sectionflags	@""
	.align	16
	.zero		1024


//--------------------- .nv.constant0.triton_poi_fused_add_div_sqrt_15 --------------------------
	.section	.nv.constant0.triton_poi_fused_add_div_sqrt_15,"a",@progbits
	.sectionflags	@""
	.align	4
.nv.constant0.triton_poi_fused_add_div_sqrt_15:
	.zero		560
